//
// Generated by NVIDIA NVVM Compiler
//
// Compiler Build ID: CL-36424714
// Cuda compilation tools, release 13.0, V13.0.88
// Based on NVVM 20.0.0
//

.version 9.0
.target sm_100
.address_size 64

	// .globl	_Z11dot_productPfS_S_
// _ZZ11dot_productPfS_S_E5sData has been demoted

.visible .entry _Z11dot_productPfS_S_(
	.param .u64 .ptr .align 1 _Z11dot_productPfS_S__param_0,
	.param .u64 .ptr .align 1 _Z11dot_productPfS_S__param_1,
	.param .u64 .ptr .align 1 _Z11dot_productPfS_S__param_2
)
{
	.reg .pred 	%p<13>;
	.reg .b32 	%r<40>;
	.reg .b32 	%f<118>;
	.reg .b64 	%rd<23>;
	// demoted variable
	.shared .align 4 .b8 _ZZ11dot_productPfS_S_E5sData[16];
	ld.param.u64 	%rd6, [_Z11dot_productPfS_S__param_0];
	ld.param.u64 	%rd7, [_Z11dot_productPfS_S__param_1];
	ld.param.u64 	%rd5, [_Z11dot_productPfS_S__param_2];
	cvta.to.global.u64 	%rd1, %rd7;
	cvta.to.global.u64 	%rd2, %rd6;
	mov.u32 	%r1, %tid.x;
	mov.u32 	%r2, %ctaid.x;
	shl.b32 	%r24, %r1, 2;
	mov.u32 	%r25, _ZZ11dot_productPfS_S_E5sData;
	add.s32 	%r3, %r25, %r24;
	mov.b32 	%r26, 0;
	st.shared.u32 	[%r3], %r26;
	mov.u32 	%r27, %ntid.x;
	mad.lo.s32 	%r35, %r2, %r27, %r1;
	setp.gt.s32 	%p1, %r35, 15;
	@%p1 bra 	$L__BB0_14;
	max.s32 	%r28, %r35, 8;
	sub.s32 	%r29, %r28, %r35;
	add.s32 	%r30, %r29, 7;
	shr.u32 	%r31, %r30, 3;
	add.s32 	%r5, %r31, 1;
	and.b32  	%r6, %r5, 15;
	setp.lt.u32 	%p2, %r30, 120;
	mov.f32 	%f117, 0f00000000;
	@%p2 bra 	$L__BB0_4;
	and.b32  	%r32, %r5, 1073741808;
	neg.s32 	%r33, %r32;
	add.s64 	%rd3, %rd2, 256;
	add.s64 	%rd4, %rd1, 256;
	mov.f32 	%f117, 0f00000000;
$L__BB0_3:
	.pragma "nounroll";
	mul.wide.s32 	%rd8, %r35, 4;
	add.s64 	%rd9, %rd3, %rd8;
	add.s64 	%rd10, %rd4, %rd8;
	ld.global.f32 	%f17, [%rd9+-256];
	ld.global.f32 	%f18, [%rd10+-256];
	fma.rn.f32 	%f19, %f17, %f18, %f117;
	ld.global.f32 	%f20, [%rd9+-224];
	ld.global.f32 	%f21, [%rd10+-224];
	fma.rn.f32 	%f22, %f20, %f21, %f19;
	ld.global.f32 	%f23, [%rd9+-192];
	ld.global.f32 	%f24, [%rd10+-192];
	fma.rn.f32 	%f25, %f23, %f24, %f22;
	ld.global.f32 	%f26, [%rd9+-160];
	ld.global.f32 	%f27, [%rd10+-160];
	fma.rn.f32 	%f28, %f26, %f27, %f25;
	ld.global.f32 	%f29, [%rd9+-128];
	ld.global.f32 	%f30, [%rd10+-128];
	fma.rn.f32 	%f31, %f29, %f30, %f28;
	ld.global.f32 	%f32, [%rd9+-96];
	ld.global.f32 	%f33, [%rd10+-96];
	fma.rn.f32 	%f34, %f32, %f33, %f31;
	ld.global.f32 	%f35, [%rd9+-64];
	ld.global.f32 	%f36, [%rd10+-64];
	fma.rn.f32 	%f37, %f35, %f36, %f34;
	ld.global.f32 	%f38, [%rd9+-32];
	ld.global.f32 	%f39, [%rd10+-32];
	fma.rn.f32 	%f40, %f38, %f39, %f37;
	ld.global.f32 	%f41, [%rd9];
	ld.global.f32 	%f42, [%rd10];
	fma.rn.f32 	%f43, %f41, %f42, %f40;
	ld.global.f32 	%f44, [%rd9+32];
	ld.global.f32 	%f45, [%rd10+32];
	fma.rn.f32 	%f46, %f44, %f45, %f43;
	ld.global.f32 	%f47, [%rd9+64];
	ld.global.f32 	%f48, [%rd10+64];
	fma.rn.f32 	%f49, %f47, %f48, %f46;
	ld.global.f32 	%f50, [%rd9+96];
	ld.global.f32 	%f51, [%rd10+96];
	fma.rn.f32 	%f52, %f50, %f51, %f49;
	ld.global.f32 	%f53, [%rd9+128];
	ld.global.f32 	%f54, [%rd10+128];
	fma.rn.f32 	%f55, %f53, %f54, %f52;
	ld.global.f32 	%f56, [%rd9+160];
	ld.global.f32 	%f57, [%rd10+160];
	fma.rn.f32 	%f58, %f56, %f57, %f55;
	ld.global.f32 	%f59, [%rd9+192];
	ld.global.f32 	%f60, [%rd10+192];
	fma.rn.f32 	%f61, %f59, %f60, %f58;
	ld.global.f32 	%f62, [%rd9+224];
	ld.global.f32 	%f63, [%rd10+224];
	fma.rn.f32 	%f117, %f62, %f63, %f61;
	add.s32 	%r35, %r35, 128;
	add.s32 	%r33, %r33, 16;
	setp.ne.s32 	%p3, %r33, 0;
	@%p3 bra 	$L__BB0_3;
$L__BB0_4:
	setp.eq.s32 	%p4, %r6, 0;
	@%p4 bra 	$L__BB0_13;
	and.b32  	%r13, %r5, 7;
	setp.lt.u32 	%p5, %r6, 8;
	@%p5 bra 	$L__BB0_7;
	mul.wide.s32 	%rd11, %r35, 4;
	add.s64 	%rd12, %rd2, %rd11;
	ld.global.f32 	%f65, [%rd12];
	add.s64 	%rd13, %rd1, %rd11;
	ld.global.f32 	%f66, [%rd13];
	fma.rn.f32 	%f67, %f65, %f66, %f117;
	ld.global.f32 	%f68, [%rd12+32];
	ld.global.f32 	%f69, [%rd13+32];
	fma.rn.f32 	%f70, %f68, %f69, %f67;
	ld.global.f32 	%f71, [%rd12+64];
	ld.global.f32 	%f72, [%rd13+64];
	fma.rn.f32 	%f73, %f71, %f72, %f70;
	ld.global.f32 	%f74, [%rd12+96];
	ld.global.f32 	%f75, [%rd13+96];
	fma.rn.f32 	%f76, %f74, %f75, %f73;
	ld.global.f32 	%f77, [%rd12+128];
	ld.global.f32 	%f78, [%rd13+128];
	fma.rn.f32 	%f79, %f77, %f78, %f76;
	ld.global.f32 	%f80, [%rd12+160];
	ld.global.f32 	%f81, [%rd13+160];
	fma.rn.f32 	%f82, %f80, %f81, %f79;
	ld.global.f32 	%f83, [%rd12+192];
	ld.global.f32 	%f84, [%rd13+192];
	fma.rn.f32 	%f85, %f83, %f84, %f82;
	ld.global.f32 	%f86, [%rd12+224];
	ld.global.f32 	%f87, [%rd13+224];
	fma.rn.f32 	%f117, %f86, %f87, %f85;
	add.s32 	%r35, %r35, 64;
$L__BB0_7:
	setp.eq.s32 	%p6, %r13, 0;
	@%p6 bra 	$L__BB0_13;
	and.b32  	%r16, %r5, 3;
	setp.lt.u32 	%p7, %r13, 4;
	@%p7 bra 	$L__BB0_10;
	mul.wide.s32 	%rd14, %r35, 4;
	add.s64 	%rd15, %rd2, %rd14;
	ld.global.f32 	%f89, [%rd15];
	add.s64 	%rd16, %rd1, %rd14;
	ld.global.f32 	%f90, [%rd16];
	fma.rn.f32 	%f91, %f89, %f90, %f117;
	ld.global.f32 	%f92, [%rd15+32];
	ld.global.f32 	%f93, [%rd16+32];
	fma.rn.f32 	%f94, %f92, %f93, %f91;
	ld.global.f32 	%f95, [%rd15+64];
	ld.global.f32 	%f96, [%rd16+64];
	fma.rn.f32 	%f97, %f95, %f96, %f94;
	ld.global.f32 	%f98, [%rd15+96];
	ld.global.f32 	%f99, [%rd16+96];
	fma.rn.f32 	%f117, %f98, %f99, %f97;
	add.s32 	%r35, %r35, 32;
$L__BB0_10:
	setp.eq.s32 	%p8, %r16, 0;
	@%p8 bra 	$L__BB0_13;
	neg.s32 	%r38, %r16;
$L__BB0_12:
	.pragma "nounroll";
	mul.wide.s32 	%rd17, %r35, 4;
	add.s64 	%rd18, %rd1, %rd17;
	add.s64 	%rd19, %rd2, %rd17;
	ld.global.f32 	%f100, [%rd19];
	ld.global.f32 	%f101, [%rd18];
	fma.rn.f32 	%f117, %f100, %f101, %f117;
	add.s32 	%r35, %r35, 8;
	add.s32 	%r38, %r38, 1;
	setp.ne.s32 	%p9, %r38, 0;
	@%p9 bra 	$L__BB0_12;
$L__BB0_13:
	st.shared.f32 	[%r3], %f117;
$L__BB0_14:
	bar.sync 	0;
	setp.gt.u32 	%p10, %r1, 1;
	@%p10 bra 	$L__BB0_16;
	ld.shared.f32 	%f102, [%r3];
	ld.shared.f32 	%f103, [%r3+8];
	add.f32 	%f104, %f102, %f103;
	st.shared.f32 	[%r3], %f104;
$L__BB0_16:
	bar.sync 	0;
	setp.ne.s32 	%p11, %r1, 0;
	@%p11 bra 	$L__BB0_18;
	ld.shared.f32 	%f105, [%r3];
	ld.shared.f32 	%f106, [_ZZ11dot_productPfS_S_E5sData+4];
	add.f32 	%f107, %f105, %f106;
	st.shared.f32 	[%r3], %f107;
$L__BB0_18:
	setp.ne.s32 	%p12, %r1, 0;
	bar.sync 	0;
	@%p12 bra 	$L__BB0_20;
	ld.shared.f32 	%f108, [_ZZ11dot_productPfS_S_E5sData];
	cvta.to.global.u64 	%rd20, %rd5;
	mul.wide.u32 	%rd21, %r2, 4;
	add.s64 	%rd22, %rd20, %rd21;
	st.global.f32 	[%rd22], %f108;
$L__BB0_20:
	ret;

}


// ===== COMPILED SASS (sm_100) =====

	.target	sm_100

	.elftype	@"ET_EXEC"


//--------------------- .note.nv.tkinfo           --------------------------
	.section	.note.nv.tkinfo,"",@"SHT_NOTE"
	.sectionflags	@"SHF_NOTE_NV_TKINFO"
	.tkinfo
        /*0018*/ 	.word	0x00000002
        /*0030*/ 	.string	""
        /*0030*/ 	.string	"ptxas"
        /*0030*/ 	.string	"Cuda compilation tools, release 13.0, V13.0.88"
        /*0030*/ 	.string	"Build cuda_13.0.r13.0/compiler.36424714_0"
        /*0030*/ 	.string	"-arch sm_100 -m 64 "



//--------------------- .note.nv.cuinfo           --------------------------
	.section	.note.nv.cuinfo,"",@"SHT_NOTE"
	.sectionflags	@"SHF_NOTE_NV_CUINFO"
        /*0018*/ 	.short	0x0002
        /*001a*/ 	.short	0x0064
        /*001c*/ 	.short	0x0082
	.zero		2


//--------------------- .nv.info                  --------------------------
	.section	.nv.info,"",@"SHT_CUDA_INFO"
	.align	4


	//----- nvinfo : EIATTR_REGCOUNT
	.align		4
        /*0000*/ 	.byte	0x04, 0x2f
        /*0002*/ 	.short	(.L_1 - .L_0)
	.align		4
.L_0:
        /*0004*/ 	.word	index@(_Z11dot_productPfS_S_)
        /*0008*/ 	.word	0x0000001f


	//----- nvinfo : EIATTR_FRAME_SIZE
	.align		4
.L_1:
        /*000c*/ 	.byte	0x04, 0x11
        /*000e*/ 	.short	(.L_3 - .L_2)
	.align		4
.L_2:
        /*0010*/ 	.word	index@(_Z11dot_productPfS_S_)
        /*0014*/ 	.word	0x00000000


	//----- nvinfo : EIATTR_MIN_STACK_SIZE
	.align		4
.L_3:
        /*0018*/ 	.byte	0x04, 0x12
        /*001a*/ 	.short	(.L_5 - .L_4)
	.align		4
.L_4:
        /*001c*/ 	.word	index@(_Z11dot_productPfS_S_)
        /*0020*/ 	.word	0x00000000
.L_5:


//--------------------- .nv.compat                --------------------------
	.section	.nv.compat,"",@"SHT_CUDA_COMPAT_INFO"
	.align	4
        /*0000*/ 	.byte	0x02, 0x09, 0x00, 0x00, 0x02, 0x02, 0x01, 0x00, 0x02, 0x05, 0x05, 0x00, 0x03, 0x07, 0x01, 0x01
        /*0010*/ 	.byte	0x02, 0x03, 0x00, 0x00, 0x02, 0x06, 0x01, 0x00, 0x04, 0x0b, 0x08, 0x00, 0x09, 0x00, 0x00, 0x00
        /*0020*/ 	.byte	0x00, 0x00, 0x00, 0x00


//--------------------- .nv.info._Z11dot_productPfS_S_ --------------------------
	.section	.nv.info._Z11dot_productPfS_S_,"",@"SHT_CUDA_INFO"
	.sectionflags	@""
	.align	4


	//----- nvinfo : EIATTR_CUDA_API_VERSION
	.align		4
        /*0000*/ 	.byte	0x04, 0x37
        /*0002*/ 	.short	(.L_7 - .L_6)
.L_6:
        /*0004*/ 	.word	0x00000082


	//----- nvinfo : EIATTR_KPARAM_INFO
	.align		4
.L_7:
        /*0008*/ 	.byte	0x04, 0x17
        /*000a*/ 	.short	(.L_9 - .L_8)
.L_8:
        /*000c*/ 	.word	0x00000000
        /*0010*/ 	.short	0x0002
        /*0012*/ 	.short	0x0010
        /*0014*/ 	.byte	0x00, 0xf5, 0x21, 0x00


	//----- nvinfo : EIATTR_KPARAM_INFO
	.align		4
.L_9:
        /*0018*/ 	.byte	0x04, 0x17
        /*001a*/ 	.short	(.L_11 - .L_10)
.L_10:
        /*001c*/ 	.word	0x00000000
        /*0020*/ 	.short	0x0001
        /*0022*/ 	.short	0x0008
        /*0024*/ 	.byte	0x00, 0xf5, 0x21, 0x00


	//----- nvinfo : EIATTR_KPARAM_INFO
	.align		4
.L_11:
        /*0028*/ 	.byte	0x04, 0x17
        /*002a*/ 	.short	(.L_13 - .L_12)
.L_12:
        /*002c*/ 	.word	0x00000000
        /*0030*/ 	.short	0x0000
        /*0032*/ 	.short	0x0000
        /*0034*/ 	.byte	0x00, 0xf5, 0x21, 0x00


	//----- nvinfo : EIATTR_SPARSE_MMA_MASK
	.align		4
.L_13:
        /*0038*/ 	.byte	0x03, 0x50
        /*003a*/ 	.short	0x0000


	//----- nvinfo : EIATTR_MAXREG_COUNT
	.align		4
        /*003c*/ 	.byte	0x03, 0x1b
        /*003e*/ 	.short	0x00ff


	//----- nvinfo : EIATTR_NUM_BARRIERS
	.align		4
        /*0040*/ 	.byte	0x02, 0x4c
        /*0042*/ 	.byte	0x01
	.zero		1


	//----- nvinfo : EIATTR_MERCURY_ISA_VERSION
	.align		4
        /*0044*/ 	.byte	0x03, 0x5f
        /*0046*/ 	.short	0x0101


	//----- nvinfo : EIATTR_VRC_CTA_INIT_COUNT
	.align		4
        /*0048*/ 	.byte	0x02, 0x4a
	.zero		1
	.zero		1


	//----- nvinfo : EIATTR_EXIT_INSTR_OFFSETS
	.align		4
        /*004c*/ 	.byte	0x04, 0x1c
        /*004e*/ 	.short	(.L_15 - .L_14)


	//   ....[0]....
.L_14:
        /*0050*/ 	.word	0x00000b10


	//   ....[1]....
        /*0054*/ 	.word	0x00000b60


	//----- nvinfo : EIATTR_CRS_STACK_SIZE
	.align		4
.L_15:
        /*0058*/ 	.byte	0x04, 0x1e
        /*005a*/ 	.short	(.L_17 - .L_16)
.L_16:
        /*005c*/ 	.word	0x00000000


	//----- nvinfo : EIATTR_CBANK_PARAM_SIZE
	.align		4
.L_17:
        /*0060*/ 	.byte	0x03, 0x19
        /*0062*/ 	.short	0x0018


	//----- nvinfo : EIATTR_PARAM_CBANK
	.align		4
        /*0064*/ 	.byte	0x04, 0x0a
        /*0066*/ 	.short	(.L_19 - .L_18)
	.align		4
.L_18:
        /*0068*/ 	.word	index@(.nv.constant0._Z11dot_productPfS_S_)
        /*006c*/ 	.short	0x0380
        /*006e*/ 	.short	0x0018


	//----- nvinfo : EIATTR_SW_WAR
	.align		4
.L_19:
        /*0070*/ 	.byte	0x04, 0x36
        /*0072*/ 	.short	(.L_21 - .L_20)
.L_20:
        /*0074*/ 	.word	0x00000008
.L_21:


//--------------------- .nv.callgraph             --------------------------
	.section	.nv.callgraph,"",@"SHT_CUDA_CALLGRAPH"
	.align	4
	.sectionentsize	8
	.align		4
        /*0000*/ 	.word	0x00000000
	.align		4
        /*0004*/ 	.word	0xffffffff
	.align		4
        /*0008*/ 	.word	0x00000000
	.align		4
        /*000c*/ 	.word	0xfffffffe
	.align		4
        /*0010*/ 	.word	0x00000000
	.align		4
        /*0014*/ 	.word	0xfffffffd
	.align		4
        /*0018*/ 	.word	0x00000000
	.align		4
        /*001c*/ 	.word	0xfffffffc


//--------------------- .text._Z11dot_productPfS_S_ --------------------------
	.section	.text._Z11dot_productPfS_S_,"ax",@progbits
	.align	128
        .global         _Z11dot_productPfS_S_
        .type           _Z11dot_productPfS_S_,@function
        .size           _Z11dot_productPfS_S_,(.L_x_13 - _Z11dot_productPfS_S_)
        .other          _Z11dot_productPfS_S_,@"STO_CUDA_ENTRY STV_DEFAULT"
_Z11dot_productPfS_S_:
.text._Z11dot_productPfS_S_:
[----:B------:R-:W-:Y:S01]  /*0000*/  LDC R1, c[0x0][0x37c] ;  /* 0x0000df00ff017b82 */ /* 0x000fe20000000800 */
[----:B------:R-:W0:Y:S07]  /*0010*/  S2R R0, SR_TID.X ;  /* 0x0000000000007919 */ /* 0x000e2e0000002100 */
[----:B------:R-:W1:Y:S01]  /*0020*/  S2UR UR5, SR_CgaCtaId ;  /* 0x00000000000579c3 */ /* 0x000e620000008800 */
[----:B------:R-:W2:Y:S01]  /*0030*/  LDCU UR8, c[0x0][0x360] ;  /* 0x00006c00ff0877ac */ /* 0x000ea20008000800 */
[----:B------:R-:W-:Y:S01]  /*0040*/  BSSY.RECONVERGENT B0, `(.L_x_0) ;  /* 0x000009f000007945 */ /* 0x000fe20003800200 */
[----:B------:R-:W2:Y:S01]  /*0050*/  S2R R11, SR_CTAID.X ;  /* 0x00000000000b7919 */ /* 0x000ea20000002500 */
[----:B------:R-:W-:Y:S01]  /*0060*/  UMOV UR4, 0x400 ;  /* 0x0000040000047882 */ /* 0x000fe20000000000 */
[----:B------:R-:W3:Y:S01]  /*0070*/  LDCU.64 UR6, c[0x0][0x358] ;  /* 0x00006b00ff0677ac */ /* 0x000ee20008000a00 */
[----:B-1----:R-:W-:-:S06]  /*0080*/  ULEA UR4, UR5, UR4, 0x18 ;  /* 0x0000000405047291 */ /* 0x002fcc000f8ec0ff */
[----:B0-----:R-:W-:Y:S01]  /*0090*/  LEA R10, R0, UR4, 0x2 ;  /* 0x00000004000a7c11 */ /* 0x001fe2000f8e10ff */
[----:B--2---:R-:W-:-:S04]  /*00a0*/  IMAD R13, R11, UR8, R0 ;  /* 0x000000080b0d7c24 */ /* 0x004fc8000f8e0200 */
[----:B------:R0:W-:Y:S01]  /*00b0*/  STS [R10], RZ ;  /* 0x000000ff0a007388 */ /* 0x0001e20000000800 */
[----:B------:R-:W-:-:S13]  /*00c0*/  ISETP.GT.AND P0, PT, R13, 0xf, PT ;  /* 0x0000000f0d00780c */ /* 0x000fda0003f04270 */
[----:B0--3--:R-:W-:Y:S05]  /*00d0*/  @P0 BRA `(.L_x_1) ;  /* 0x0000000800540947 */ /* 0x009fea0003800000 */
[----:B------:R-:W-:Y:S01]  /*00e0*/  VIMNMX R2, PT, PT, R13, 0x8, !PT ;  /* 0x000000080d027848 */ /* 0x000fe20007fe0100 */
[----:B------:R-:W-:Y:S01]  /*00f0*/  BSSY.RECONVERGENT B1, `(.L_x_2) ;  /* 0x0000047000017945 */ /* 0x000fe20003800200 */
[----:B------:R-:W-:Y:S02]  /*0100*/  HFMA2 R15, -RZ, RZ, 0, 0 ;  /* 0x00000000ff0f7431 */ /* 0x000fe400000001ff */
[----:B------:R-:W-:-:S04]  /*0110*/  IADD3 R2, PT, PT, R2, 0x7, -R13 ;  /* 0x0000000702027810 */ /* 0x000fc80007ffe80d */
[C---:B------:R-:W-:Y:S02]  /*0120*/  ISETP.GE.U32.AND P1, PT, R2.reuse, 0x78, PT ;  /* 0x000000780200780c */ /* 0x040fe40003f26070 */
[----:B------:R-:W-:-:S04]  /*0130*/  LEA.HI R12, R2, 0x1, RZ, 0x1d ;  /* 0x00000001020c7811 */ /* 0x000fc800078fe8ff */
[----:B------:R-:W-:-:S04]  /*0140*/  LOP3.LUT R22, R12, 0xf, RZ, 0xc0, !PT ;  /* 0x0000000f0c167812 */ /* 0x000fc800078ec0ff */
[----:B------:R-:W-:-:S03]  /*0150*/  ISETP.NE.AND P0, PT, R22, RZ, PT ;  /* 0x000000ff1600720c */ /* 0x000fc60003f05270 */
[----:B------:R-:W-:Y:S10]  /*0160*/  @!P1 BRA `(.L_x_3) ;  /* 0x0000000000fc9947 */ /* 0x000ff40003800000 */
[----:B------:R-:W0:Y:S01]  /*0170*/  LDC.64 R2, c[0x0][0x380] ;  /* 0x0000e000ff027b82 */ /* 0x000e220000000a00 */
[----:B------:R-:W-:Y:S02]  /*0180*/  LOP3.LUT R14, R12, 0x3ffffff0, RZ, 0xc0, !PT ;  /* 0x3ffffff00c0e7812 */ /* 0x000fe400078ec0ff */
[----:B------:R-:W-:Y:S02]  /*0190*/  MOV R15, RZ ;  /* 0x000000ff000f7202 */ /* 0x000fe40000000f00 */
[----:B------:R-:W-:-:S03]  /*01a0*/  IADD3 R14, PT, PT, -R14, RZ, RZ ;  /* 0x000000ff0e0e7210 */ /* 0x000fc60007ffe1ff */
[----:B------:R-:W1:Y:S01]  /*01b0*/  LDC.64 R4, c[0x0][0x388] ;  /* 0x0000e200ff047b82 */ /* 0x000e620000000a00 */
[----:B0-----:R-:W-:-:S04]  /*01c0*/  IADD3 R2, P1, PT, R2, 0x100, RZ ;  /* 0x0000010002027810 */ /* 0x001fc80007f3e0ff */
[----:B------:R-:W-:Y:S02]  /*01d0*/  IADD3.X R3, PT, PT, RZ, R3, RZ, P1, !PT ;  /* 0x00000003ff037210 */ /* 0x000fe40000ffe4ff */
[----:B-1----:R-:W-:-:S04]  /*01e0*/  IADD3 R4, P2, PT, R4, 0x100, RZ ;  /* 0x0000010004047810 */ /* 0x002fc80007f5e0ff */
[----:B------:R-:W-:-:S09]  /*01f0*/  IADD3.X R5, PT, PT, RZ, R5, RZ, P2, !PT ;  /* 0x00000005ff057210 */ /* 0x000fd200017fe4ff */
.L_x_4:
[----:B------:R-:W-:-:S04]  /*0200*/  IMAD.WIDE R8, R13, 0x4, R2 ;  /* 0x000000040d087825 */ /* 0x000fc800078e0202 */
[----:B------:R-:W-:Y:S01]  /*0210*/  IMAD.WIDE R6, R13, 0x4, R4 ;  /* 0x000000040d067825 */ /* 0x000fe200078e0204 */
[----:B------:R-:W2:Y:S04]  /*0220*/  LDG.E R16, desc[UR6][R8.64+-0x100] ;  /* 0xffff000608107981 */ /* 0x000ea8000c1e1900 */
[----:B------:R-:W2:Y:S04]  /*0230*/  LDG.E R23, desc[UR6][R6.64+-0x100] ;  /* 0xffff000606177981 */ /* 0x000ea8000c1e1900 */
[----:B------:R-:W3:Y:S04]  /*0240*/  LDG.E R25, desc[UR6][R8.64+-0xe0] ;  /* 0xffff200608197981 */ /* 0x000ee8000c1e1900 */
[----:B------:R-:W3:Y:S04]  /*0250*/  LDG.E R26, desc[UR6][R6.64+-0xe0] ;  /* 0xffff2006061a7981 */ /* 0x000ee8000c1e1900 */
[----:B------:R-:W4:Y:S04]  /*0260*/  LDG.E R24, desc[UR6][R8.64+-0xc0] ;  /* 0xffff400608187981 */ /* 0x000f28000c1e1900 */
[----:B------:R-:W4:Y:S04]  /*0270*/  LDG.E R21, desc[UR6][R6.64+-0xc0] ;  /* 0xffff400606157981 */ /* 0x000f28000c1e1900 */
[----:B------:R-:W5:Y:S04]  /*0280*/  LDG.E R19, desc[UR6][R8.64+-0xa0] ;  /* 0xffff600608137981 */ /* 0x000f68000c1e1900 */
[----:B------:R-:W5:Y:S04]  /*0290*/  LDG.E R20, desc[UR6][R6.64+-0xa0] ;  /* 0xffff600606147981 */ /* 0x000f68000c1e1900 */
[----:B------:R-:W5:Y:S04]  /*02a0*/  LDG.E R17, desc[UR6][R8.64+-0x80] ;  /* 0xffff800608117981 */ /* 0x000f68000c1e1900 */
[----:B------:R-:W5:Y:S01]  /*02b0*/  LDG.E R18, desc[UR6][R6.64+-0x80] ;  /* 0xffff800606127981 */ /* 0x000f62000c1e1900 */
[----:B--2---:R-:W-:-:S03]  /*02c0*/  FFMA R16, R16, R23, R15 ;  /* 0x0000001710107223 */ /* 0x004fc6000000000f */
[----:B------:R-:W2:Y:S04]  /*02d0*/  LDG.E R15, desc[UR6][R8.64+-0x60] ;  /* 0xffffa006080f7981 */ /* 0x000ea8000c1e1900 */
[----:B------:R-:W2:Y:S01]  /*02e0*/  LDG.E R23, desc[UR6][R8.64] ;  /* 0x0000000608177981 */ /* 0x000ea2000c1e1900 */
[----:B---3--:R-:W-:-:S03]  /*02f0*/  FFMA R25, R25, R26, R16 ;  /* 0x0000001a19197223 */ /* 0x008fc60000000010 */
[----:B------:R-:W2:Y:S01]  /*0300*/  LDG.E R16, desc[UR6][R6.64+-0x60] ;  /* 0xffffa00606107981 */ /* 0x000ea2000c1e1900 */
[----:B----4-:R-:W-:-:S03]  /*0310*/  FFMA R26, R24, R21, R25 ;  /* 0x00000015181a7223 */ /* 0x010fc60000000019 */
[----:B------:R-:W3:Y:S04]  /*0320*/  LDG.E R21, desc[UR6][R8.64+-0x40] ;  /* 0xffffc00608157981 */ /* 0x000ee8000c1e1900 */
[----:B------:R-:W3:Y:S01]  /*0330*/  LDG.E R24, desc[UR6][R6.64+-0x40] ;  /* 0xffffc00606187981 */ /* 0x000ee2000c1e1900 */
[----:B-----5:R-:W-:-:S03]  /*0340*/  FFMA R26, R19, R20, R26 ;  /* 0x00000014131a7223 */ /* 0x020fc6000000001a */
[----:B------:R-:W4:Y:S04]  /*0350*/  LDG.E R19, desc[UR6][R8.64+-0x20] ;  /* 0xffffe00608137981 */ /* 0x000f28000c1e1900 */
[----:B------:R-:W4:Y:S01]  /*0360*/  LDG.E R20, desc[UR6][R6.64+-0x20] ;  /* 0xffffe00606147981 */ /* 0x000f22000c1e1900 */
[----:B------:R-:W-:-:S03]  /*0370*/  FFMA R28, R17, R18, R26 ;  /* 0x00000012111c7223 */ /* 0x000fc6000000001a */
        /* <DEDUP_REMOVED lines=8> */
[----:B------:R-:W2:Y:S04]  /*0400*/  LDG.E R16, desc[UR6][R8.64+0x40] ;  /* 0x0000400608107981 */ /* 0x000ea8000c1e1900 */
[----:B------:R-:W3:Y:S01]  /*0410*/  LDG.E R21, desc[UR6][R8.64+0x80] ;  /* 0x0000800608157981 */ /* 0x000ee2000c1e1900 */
[----:B----4-:R-:W-:-:S03]  /*0420*/  FFMA R24, R19, R20, R24 ;  /* 0x0000001413187223 */ /* 0x010fc60000000018 */
[----:B------:R-:W4:Y:S01]  /*0430*/  LDG.E R19, desc[UR6][R8.64+0x60] ;  /* 0x0000600608137981 */ /* 0x000f22000c1e1900 */
[----:B-----5:R-:W-:-:S03]  /*0440*/  FFMA R26, R23, R26, R24 ;  /* 0x0000001a171a7223 */ /* 0x020fc60000000018 */
[----:B------:R-:W4:Y:S04]  /*0450*/  LDG.E R20, desc[UR6][R6.64+0x60] ;  /* 0x0000600606147981 */ /* 0x000f28000c1e1900 */
[----:B------:R-:W3:Y:S01]  /*0460*/  LDG.E R24, desc[UR6][R6.64+0x80] ;  /* 0x0000800606187981 */ /* 0x000ee2000c1e1900 */
[----:B------:R-:W-:-:S03]  /*0470*/  FFMA R27, R17, R18, R26 ;  /* 0x00000012111b7223 */ /* 0x000fc6000000001a */
[----:B------:R-:W5:Y:S04]  /*0480*/  LDG.E R23, desc[UR6][R8.64+0xa0] ;  /* 0x0000a00608177981 */ /* 0x000f68000c1e1900 */
[----:B------:R-:W5:Y:S04]  /*0490*/  LDG.E R26, desc[UR6][R6.64+0xa0] ;  /* 0x0000a006061a7981 */ /* 0x000f68000c1e1900 */
[----:B------:R-:W5:Y:S04]  /*04a0*/  LDG.E R17, desc[UR6][R8.64+0xc0] ;  /* 0x0000c00608117981 */ /* 0x000f68000c1e1900 */
[----:B------:R-:W5:Y:S01]  /*04b0*/  LDG.E R18, desc[UR6][R6.64+0xc0] ;  /* 0x0000c00606127981 */ /* 0x000f62000c1e1900 */
[----:B------:R-:W-:-:S04]  /*04c0*/  IADD3 R14, PT, PT, R14, 0x10, RZ ;  /* 0x000000100e0e7810 */ /* 0x000fc80007ffe0ff */
[----:B------:R-:W-:Y:S02]  /*04d0*/  ISETP.NE.AND P1, PT, R14, RZ, PT ;  /* 0x000000ff0e00720c */ /* 0x000fe40003f25270 */
[----:B------:R-:W-:Y:S01]  /*04e0*/  IADD3 R13, PT, PT, R13, 0x80, RZ ;  /* 0x000000800d0d7810 */ /* 0x000fe20007ffe0ff */
[----:B--2---:R-:W-:-:S04]  /*04f0*/  FFMA R16, R16, R15, R27 ;  /* 0x0000000f10107223 */ /* 0x004fc8000000001b */
[----:B----4-:R-:W-:-:S04]  /*0500*/  FFMA R16, R19, R20, R16 ;  /* 0x0000001413107223 */ /* 0x010fc80000000010 */
[----:B---3--:R-:W-:-:S04]  /*0510*/  FFMA R16, R21, R24, R16 ;  /* 0x0000001815107223 */ /* 0x008fc80000000010 */
[----:B-----5:R-:W-:-:S04]  /*0520*/  FFMA R16, R23, R26, R16 ;  /* 0x0000001a17107223 */ /* 0x020fc80000000010 */
[----:B------:R-:W-:-:S04]  /*0530*/  FFMA R16, R17, R18, R16 ;  /* 0x0000001211107223 */ /* 0x000fc80000000010 */
[----:B------:R-:W-:Y:S01]  /*0540*/  FFMA R15, R25, R28, R16 ;  /* 0x0000001c190f7223 */ /* 0x000fe20000000010 */
[----:B------:R-:W-:Y:S06]  /*0550*/  @P1 BRA `(.L_x_4) ;  /* 0xfffffffc00281947 */ /* 0x000fec000383ffff */
.L_x_3:
[----:B------:R-:W-:Y:S05]  /*0560*/  BSYNC.RECONVERGENT B1 ;  /* 0x0000000000017941 */ /* 0x000fea0003800200 */
.L_x_2:
[----:B------:R-:W-:Y:S04]  /*0570*/  BSSY.RECONVERGENT B1, `(.L_x_5) ;  /* 0x000004a000017945 */ /* 0x000fe80003800200 */
[----:B------:R-:W-:Y:S05]  /*0580*/  @!P0 BRA `(.L_x_6) ;  /* 0x0000000400208947 */ /* 0x000fea0003800000 */
[----:B------:R-:W-:Y:S01]  /*0590*/  ISETP.GE.U32.AND P0, PT, R22, 0x8, PT ;  /* 0x000000081600780c */ /* 0x000fe20003f06070 */
[----:B------:R-:W-:Y:S01]  /*05a0*/  BSSY.RECONVERGENT B2, `(.L_x_7) ;  /* 0x0000021000027945 */ /* 0x000fe20003800200 */
[----:B------:R-:W-:-:S04]  /*05b0*/  LOP3.LUT R23, R12, 0x7, RZ, 0xc0, !PT ;  /* 0x000000070c177812 */ /* 0x000fc800078ec0ff */
[----:B------:R-:W-:-:S07]  /*05c0*/  ISETP.NE.AND P1, PT, R23, RZ, PT ;  /* 0x000000ff1700720c */ /* 0x000fce0003f25270 */
[----:B------:R-:W-:Y:S06]  /*05d0*/  @!P0 BRA `(.L_x_8) ;  /* 0x0000000000748947 */ /* 0x000fec0003800000 */
[----:B------:R-:W0:Y:S08]  /*05e0*/  LDC.64 R4, c[0x0][0x380] ;  /* 0x0000e000ff047b82 */ /* 0x000e300000000a00 */
[----:B------:R-:W1:Y:S01]  /*05f0*/  LDC.64 R2, c[0x0][0x388] ;  /* 0x0000e200ff027b82 */ /* 0x000e620000000a00 */
[----:B0-----:R-:W-:-:S05]  /*0600*/  IMAD.WIDE R4, R13, 0x4, R4 ;  /* 0x000000040d047825 */ /* 0x001fca00078e0204 */
[----:B------:R-:W2:Y:S01]  /*0610*/  LDG.E R20, desc[UR6][R4.64] ;  /* 0x0000000604147981 */ /* 0x000ea2000c1e1900 */
[----:B-1----:R-:W-:-:S03]  /*0620*/  IMAD.WIDE R2, R13, 0x4, R2 ;  /* 0x000000040d027825 */ /* 0x002fc600078e0202 */
[----:B------:R-:W3:Y:S04]  /*0630*/  LDG.E R25, desc[UR6][R4.64+0x20] ;  /* 0x0000200604197981 */ /* 0x000ee8000c1e1900 */
[----:B------:R-:W2:Y:S04]  /*0640*/  LDG.E R22, desc[UR6][R2.64] ;  /* 0x0000000602167981 */ /* 0x000ea8000c1e1900 */
[----:B------:R-:W3:Y:S04]  /*0650*/  LDG.E R24, desc[UR6][R2.64+0x20] ;  /* 0x0000200602187981 */ /* 0x000ee8000c1e1900 */
[----:B------:R-:W4:Y:S04]  /*0660*/  LDG.E R27, desc[UR6][R4.64+0x40] ;  /* 0x00004006041b7981 */ /* 0x000f28000c1e1900 */
[----:B------:R-:W4:Y:S04]  /*0670*/  LDG.E R26, desc[UR6][R2.64+0x40] ;  /* 0x00004006021a7981 */ /* 0x000f28000c1e1900 */
[----:B------:R-:W5:Y:S04]  /*0680*/  LDG.E R16, desc[UR6][R4.64+0x60] ;  /* 0x0000600604107981 */ /* 0x000f68000c1e1900 */
        /* <DEDUP_REMOVED lines=8> */
[----:B------:R-:W5:Y:S01]  /*0710*/  LDG.E R21, desc[UR6][R2.64+0xe0] ;  /* 0x0000e00602157981 */ /* 0x000f62000c1e1900 */
[----:B------:R-:W-:Y:S01]  /*0720*/  IADD3 R13, PT, PT, R13, 0x40, RZ ;  /* 0x000000400d0d7810 */ /* 0x000fe20007ffe0ff */
[----:B--2---:R-:W-:-:S04]  /*0730*/  FFMA R20, R20, R22, R15 ;  /* 0x0000001614147223 */ /* 0x004fc8000000000f */
[----:B---3--:R-:W-:-:S04]  /*0740*/  FFMA R20, R25, R24, R20 ;  /* 0x0000001819147223 */ /* 0x008fc80000000014 */
[----:B----4-:R-:W-:-:S04]  /*0750*/  FFMA R27, R27, R26, R20 ;  /* 0x0000001a1b1b7223 */ /* 0x010fc80000000014 */
[----:B-----5:R-:W-:-:S04]  /*0760*/  FFMA R19, R16, R19, R27 ;  /* 0x0000001310137223 */ /* 0x020fc8000000001b */
[----:B------:R-:W-:-:S04]  /*0770*/  FFMA R17, R14, R17, R19 ;  /* 0x000000110e117223 */ /* 0x000fc80000000013 */
[----:B------:R-:W-:-:S04]  /*0780*/  FFMA R9, R8, R9, R17 ;  /* 0x0000000908097223 */ /* 0x000fc80000000011 */
[----:B------:R-:W-:-:S04]  /*0790*/  FFMA R7, R6, R7, R9 ;  /* 0x0000000706077223 */ /* 0x000fc80000000009 */
[----:B------:R-:W-:-:S07]  /*07a0*/  FFMA R15, R18, R21, R7 ;  /* 0x00000015120f7223 */ /* 0x000fce0000000007 */
.L_x_8:
[----:B------:R-:W-:Y:S05]  /*07b0*/  BSYNC.RECONVERGENT B2 ;  /* 0x0000000000027941 */ /* 0x000fea0003800200 */
.L_x_7:
        /* <DEDUP_REMOVED lines=17> */
[----:B------:R-:W5:Y:S01]  /*08d0*/  LDG.E R16, desc[UR6][R4.64+0x60] ;  /* 0x0000600604107981 */ /* 0x000f62000c1e1900 */
[----:B------:R-:W-:Y:S01]  /*08e0*/  IADD3 R13, PT, PT, R13, 0x20, RZ ;  /* 0x000000200d0d7810 */ /* 0x000fe20007ffe0ff */
[----:B--2---:R-:W-:-:S04]  /*08f0*/  FFMA R6, R6, R7, R15 ;  /* 0x0000000706067223 */ /* 0x004fc8000000000f */
[----:B---3--:R-:W-:-:S04]  /*0900*/  FFMA R6, R9, R8, R6 ;  /* 0x0000000809067223 */ /* 0x008fc80000000006 */
[----:B----4-:R-:W-:-:S04]  /*0910*/  FFMA R6, R17, R14, R6 ;  /* 0x0000000e11067223 */ /* 0x010fc80000000006 */
[----:B-----5:R-:W-:-:S07]  /*0920*/  FFMA R15, R19, R16, R6 ;  /* 0x00000010130f7223 */ /* 0x020fce0000000006 */
.L_x_10:
[----:B------:R-:W-:Y:S05]  /*0930*/  BSYNC.RECONVERGENT B2 ;  /* 0x0000000000027941 */ /* 0x000fea0003800200 */
.L_x_9:
[----:B------:R-:W-:Y:S05]  /*0940*/  @!P1 BRA `(.L_x_6) ;  /* 0x0000000000309947 */ /* 0x000fea0003800000 */
[----:B------:R-:W0:Y:S01]  /*0950*/  LDC.64 R8, c[0x0][0x380] ;  /* 0x0000e000ff087b82 */ /* 0x000e220000000a00 */
[----:B------:R-:W-:-:S07]  /*0960*/  IADD3 R12, PT, PT, -R12, RZ, RZ ;  /* 0x000000ff0c0c7210 */ /* 0x000fce0007ffe1ff */
[----:B------:R-:W1:Y:S02]  /*0970*/  LDC.64 R6, c[0x0][0x388] ;  /* 0x0000e200ff067b82 */ /* 0x000e640000000a00 */
.L_x_11:
[----:B-1----:R-:W-:-:S04]  /*0980*/  IMAD.WIDE R2, R13, 0x4, R6 ;  /* 0x000000040d027825 */ /* 0x002fc800078e0206 */
[C---:B0-----:R-:W-:Y:S02]  /*0990*/  IMAD.WIDE R4, R13.reuse, 0x4, R8 ;  /* 0x000000040d047825 */ /* 0x041fe400078e0208 */
[----:B------:R-:W2:Y:S04]  /*09a0*/  LDG.E R2, desc[UR6][R2.64] ;  /* 0x0000000602027981 */ /* 0x000ea8000c1e1900 */
[----:B------:R-:W2:Y:S01]  /*09b0*/  LDG.E R4, desc[UR6][R4.64] ;  /* 0x0000000604047981 */ /* 0x000ea2000c1e1900 */
[----:B------:R-:W-:Y:S02]  /*09c0*/  IADD3 R12, PT, PT, R12, 0x1, RZ ;  /* 0x000000010c0c7810 */ /* 0x000fe40007ffe0ff */
[----:B------:R-:W-:Y:S02]  /*09d0*/  IADD3 R13, PT, PT, R13, 0x8, RZ ;  /* 0x000000080d0d7810 */ /* 0x000fe40007ffe0ff */
[----:B------:R-:W-:Y:S01]  /*09e0*/  ISETP.NE.AND P0, PT, R12, RZ, PT ;  /* 0x000000ff0c00720c */ /* 0x000fe20003f05270 */
[----:B--2---:R-:W-:-:S12]  /*09f0*/  FFMA R15, R4, R2, R15 ;  /* 0x00000002040f7223 */ /* 0x004fd8000000000f */
[----:B------:R-:W-:Y:S05]  /*0a00*/  @P0 BRA `(.L_x_11) ;  /* 0xfffffffc00dc0947 */ /* 0x000fea000383ffff */
.L_x_6:
[----:B------:R-:W-:Y:S05]  /*0a10*/  BSYNC.RECONVERGENT B1 ;  /* 0x0000000000017941 */ /* 0x000fea0003800200 */
.L_x_5:
[----:B------:R0:W-:Y:S02]  /*0a20*/  STS [R10], R15 ;  /* 0x0000000f0a007388 */ /* 0x0001e40000000800 */
.L_x_1:
[----:B------:R-:W-:Y:S05]  /*0a30*/  BSYNC.RECONVERGENT B0 ;  /* 0x0000000000007941 */ /* 0x000fea0003800200 */
.L_x_0:
[----:B------:R-:W-:Y:S01]  /*0a40*/  BAR.SYNC.DEFER_BLOCKING 0x0 ;  /* 0x0000000000007b1d */ /* 0x000fe20000010000 */
[C---:B------:R-:W-:Y:S02]  /*0a50*/  ISETP.GT.U32.AND P0, PT, R0.reuse, 0x1, PT ;  /* 0x000000010000780c */ /* 0x040fe40003f04070 */
[----:B------:R-:W-:-:S11]  /*0a60*/  ISETP.NE.AND P1, PT, R0, RZ, PT ;  /* 0x000000ff0000720c */ /* 0x000fd60003f25270 */
[----:B------:R-:W-:Y:S04]  /*0a70*/  @!P0 LDS R2, [R10] ;  /* 0x000000000a028984 */ /* 0x000fe80000000800 */
[----:B------:R-:W1:Y:S02]  /*0a80*/  @!P0 LDS R3, [R10+0x8] ;  /* 0x000008000a038984 */ /* 0x000e640000000800 */
[----:B-1----:R-:W-:-:S05]  /*0a90*/  @!P0 FADD R3, R2, R3 ;  /* 0x0000000302038221 */ /* 0x002fca0000000000 */
[----:B------:R-:W-:Y:S01]  /*0aa0*/  @!P0 STS [R10], R3 ;  /* 0x000000030a008388 */ /* 0x000fe20000000800 */
[----:B------:R-:W-:Y:S06]  /*0ab0*/  BAR.SYNC.DEFER_BLOCKING 0x0 ;  /* 0x0000000000007b1d */ /* 0x000fec0000010000 */
[----:B------:R-:W-:Y:S04]  /*0ac0*/  @!P1 LDS R0, [R10] ;  /* 0x000000000a009984 */ /* 0x000fe80000000800 */
[----:B------:R-:W1:Y:S02]  /*0ad0*/  @!P1 LDS R5, [UR4+0x4] ;  /* 0x00000404ff059984 */ /* 0x000e640008000800 */
[----:B-1----:R-:W-:-:S05]  /*0ae0*/  @!P1 FADD R5, R0, R5 ;  /* 0x0000000500059221 */ /* 0x002fca0000000000 */
[----:B------:R1:W-:Y:S01]  /*0af0*/  @!P1 STS [R10], R5 ;  /* 0x000000050a009388 */ /* 0x0003e20000000800 */
[----:B------:R-:W-:Y:S06]  /*0b00*/  BAR.SYNC.DEFER_BLOCKING 0x0 ;  /* 0x0000000000007b1d */ /* 0x000fec0000010000 */
[----:B------:R-:W-:Y:S05]  /*0b10*/  @P1 EXIT ;  /* 0x000000000000194d */ /* 0x000fea0003800000 */
[----:B-1----:R-:W1:Y:S01]  /*0b20*/  LDS R5, [UR4] ;  /* 0x00000004ff057984 */ /* 0x002e620008000800 */
[----:B------:R-:W2:Y:S02]  /*0b30*/  LDC.64 R2, c[0x0][0x390] ;  /* 0x0000e400ff027b82 */ /* 0x000ea40000000a00 */
[----:B--2---:R-:W-:-:S05]  /*0b40*/  IMAD.WIDE.U32 R2, R11, 0x4, R2 ;  /* 0x000000040b027825 */ /* 0x004fca00078e0002 */
[----:B-1----:R-:W-:Y:S01]  /*0b50*/  STG.E desc[UR6][R2.64], R5 ;  /* 0x0000000502007986 */ /* 0x002fe2000c101906 */
[----:B------:R-:W-:Y:S05]  /*0b60*/  EXIT ;  /* 0x000000000000794d */ /* 0x000fea0003800000 */
.L_x_12:
[----:B------:R-:W-:-:S00]  /*0b70*/  BRA `(.L_x_12) ;  /* 0xfffffffc00fc7947 */ /* 0x000fc0000383ffff */
[----:B------:R-:W-:-:S00]  /*0b80*/  NOP ;  /* 0x0000000000007918 */ /* 0x000fc00000000000 */
[----:B------:R-:W-:-:S00]  /*0b90*/  NOP ;  /* 0x0000000000007918 */ /* 0x000fc00000000000 */
[----:B------:R-:W-:-:S00]  /*0ba0*/  NOP ;  /* 0x0000000000007918 */ /* 0x000fc00000000000 */
[----:B------:R-:W-:-:S00]  /*0bb0*/  NOP ;  /* 0x0000000000007918 */ /* 0x000fc00000000000 */
[----:B------:R-:W-:-:S00]  /*0bc0*/  NOP ;  /* 0x0000000000007918 */ /* 0x000fc00000000000 */
[----:B------:R-:W-:-:S00]  /*0bd0*/  NOP ;  /* 0x0000000000007918 */ /* 0x000fc00000000000 */
[----:B------:R-:W-:-:S00]  /*0be0*/  NOP ;  /* 0x0000000000007918 */ /* 0x000fc00000000000 */
[----:B------:R-:W-:-:S00]  /*0bf0*/  NOP ;  /* 0x0000000000007918 */ /* 0x000fc00000000000 */
.L_x_13:


//--------------------- .nv.shared._Z11dot_productPfS_S_ --------------------------
	.section	.nv.shared._Z11dot_productPfS_S_,"aw",@nobits
	.sectionflags	@""
	.align	4
.nv.shared._Z11dot_productPfS_S_:
	.zero		1040


//--------------------- .nv.shared.reserved.0     --------------------------
	.section	.nv.shared.reserved.0,"aw",@nobits
	.weak		__nv_reservedSMEM_offset_0_alias
	.size		__nv_reservedSMEM_offset_0_alias, 0, 64
	.other		__nv_reservedSMEM_offset_0_alias,@"STO_CUDA_RESERVED_SHARED STV_DEFAULT"
__nv_reservedSMEM_offset_0_alias:
	.zero		0
	.zero		64


//--------------------- .nv.constant0._Z11dot_productPfS_S_ --------------------------
	.section	.nv.constant0._Z11dot_productPfS_S_,"a",@progbits
	.sectionflags	@""
	.align	4
.nv.constant0._Z11dot_productPfS_S_:
	.zero		920


//--------------------- SYMBOLS --------------------------

	.type		.nv.reservedSmem.offset0,@object
	.size		.nv.reservedSmem.offset0,0x4
	.type		.nv.reservedSmem.cap,@object
	.size		.nv.reservedSmem.cap,0x4
